//
// Generated by NVIDIA NVVM Compiler
//
// Compiler Build ID: CL-36424714
// Cuda compilation tools, release 13.0, V13.0.88
// Based on NVVM 20.0.0
//

.version 9.0
.target sm_100
.address_size 64

	// .globl	_Z11shortKernelPfS_i

.visible .entry _Z11shortKernelPfS_i(
	.param .u64 .ptr .align 1 _Z11shortKernelPfS_i_param_0,
	.param .u64 .ptr .align 1 _Z11shortKernelPfS_i_param_1,
	.param .u32 _Z11shortKernelPfS_i_param_2
)
{
	.reg .pred 	%p<2>;
	.reg .b32 	%r<6>;
	.reg .b32 	%f<3>;
	.reg .b64 	%rd<8>;
	.reg .b64 	%fd<3>;

	ld.param.u64 	%rd1, [_Z11shortKernelPfS_i_param_0];
	ld.param.u64 	%rd2, [_Z11shortKernelPfS_i_param_1];
	ld.param.u32 	%r2, [_Z11shortKernelPfS_i_param_2];
	mov.u32 	%r3, %ctaid.x;
	mov.u32 	%r4, %ntid.x;
	mov.u32 	%r5, %tid.x;
	mad.lo.s32 	%r1, %r3, %r4, %r5;
	setp.ge.s32 	%p1, %r1, %r2;
	@%p1 bra 	$L__BB0_2;
	cvta.to.global.u64 	%rd3, %rd2;
	cvta.to.global.u64 	%rd4, %rd1;
	mul.wide.s32 	%rd5, %r1, 4;
	add.s64 	%rd6, %rd3, %rd5;
	ld.global.f32 	%f1, [%rd6];
	cvt.f64.f32 	%fd1, %f1;
	mul.f64 	%fd2, %fd1, 0d3FF3AE147AE147AE;
	cvt.rn.f32.f64 	%f2, %fd2;
	add.s64 	%rd7, %rd4, %rd5;
	st.global.f32 	[%rd7], %f2;
$L__BB0_2:
	ret;

}


// ===== COMPILED SASS (sm_100) =====

	.target	sm_100

	.elftype	@"ET_EXEC"


//--------------------- .note.nv.tkinfo           --------------------------
	.section	.note.nv.tkinfo,"",@"SHT_NOTE"
	.sectionflags	@"SHF_NOTE_NV_TKINFO"
	.tkinfo
        /*0018*/ 	.word	0x00000002
        /*0030*/ 	.string	""
        /*0030*/ 	.string	"ptxas"
        /*0030*/ 	.string	"Cuda compilation tools, release 13.0, V13.0.88"
        /*0030*/ 	.string	"Build cuda_13.0.r13.0/compiler.36424714_0"
        /*0030*/ 	.string	"-arch sm_100 -m 64 "



//--------------------- .note.nv.cuinfo           --------------------------
	.section	.note.nv.cuinfo,"",@"SHT_NOTE"
	.sectionflags	@"SHF_NOTE_NV_CUINFO"
        /*0018*/ 	.short	0x0002
        /*001a*/ 	.short	0x0064
        /*001c*/ 	.short	0x0082
	.zero		2


//--------------------- .nv.info                  --------------------------
	.section	.nv.info,"",@"SHT_CUDA_INFO"
	.align	4


	//----- nvinfo : EIATTR_REGCOUNT
	.align		4
        /*0000*/ 	.byte	0x04, 0x2f
        /*0002*/ 	.short	(.L_1 - .L_0)
	.align		4
.L_0:
        /*0004*/ 	.word	index@(_Z11shortKernelPfS_i)
        /*0008*/ 	.word	0x0000000c


	//----- nvinfo : EIATTR_FRAME_SIZE
	.align		4
.L_1:
        /*000c*/ 	.byte	0x04, 0x11
        /*000e*/ 	.short	(.L_3 - .L_2)
	.align		4
.L_2:
        /*0010*/ 	.word	index@(_Z11shortKernelPfS_i)
        /*0014*/ 	.word	0x00000000


	//----- nvinfo : EIATTR_MIN_STACK_SIZE
	.align		4
.L_3:
        /*0018*/ 	.byte	0x04, 0x12
        /*001a*/ 	.short	(.L_5 - .L_4)
	.align		4
.L_4:
        /*001c*/ 	.word	index@(_Z11shortKernelPfS_i)
        /*0020*/ 	.word	0x00000000
.L_5:


//--------------------- .nv.compat                --------------------------
	.section	.nv.compat,"",@"SHT_CUDA_COMPAT_INFO"
	.align	4
        /*0000*/ 	.byte	0x02, 0x09, 0x00, 0x00, 0x02, 0x02, 0x01, 0x00, 0x02, 0x05, 0x05, 0x00, 0x03, 0x07, 0x01, 0x01
        /*0010*/ 	.byte	0x02, 0x03, 0x00, 0x00, 0x02, 0x06, 0x01, 0x00, 0x04, 0x0b, 0x08, 0x00, 0x01, 0x00, 0x00, 0x00
        /*0020*/ 	.byte	0x00, 0x00, 0x00, 0x00


//--------------------- .nv.info._Z11shortKernelPfS_i --------------------------
	.section	.nv.info._Z11shortKernelPfS_i,"",@"SHT_CUDA_INFO"
	.sectionflags	@""
	.align	4


	//----- nvinfo : EIATTR_CUDA_API_VERSION
	.align		4
        /*0000*/ 	.byte	0x04, 0x37
        /*0002*/ 	.short	(.L_7 - .L_6)
.L_6:
        /*0004*/ 	.word	0x00000082


	//----- nvinfo : EIATTR_KPARAM_INFO
	.align		4
.L_7:
        /*0008*/ 	.byte	0x04, 0x17
        /*000a*/ 	.short	(.L_9 - .L_8)
.L_8:
        /*000c*/ 	.word	0x00000000
        /*0010*/ 	.short	0x0002
        /*0012*/ 	.short	0x0010
        /*0014*/ 	.byte	0x00, 0xf0, 0x11, 0x00


	//----- nvinfo : EIATTR_KPARAM_INFO
	.align		4
.L_9:
        /*0018*/ 	.byte	0x04, 0x17
        /*001a*/ 	.short	(.L_11 - .L_10)
.L_10:
        /*001c*/ 	.word	0x00000000
        /*0020*/ 	.short	0x0001
        /*0022*/ 	.short	0x0008
        /*0024*/ 	.byte	0x00, 0xf5, 0x21, 0x00


	//----- nvinfo : EIATTR_KPARAM_INFO
	.align		4
.L_11:
        /*0028*/ 	.byte	0x04, 0x17
        /*002a*/ 	.short	(.L_13 - .L_12)
.L_12:
        /*002c*/ 	.word	0x00000000
        /*0030*/ 	.short	0x0000
        /*0032*/ 	.short	0x0000
        /*0034*/ 	.byte	0x00, 0xf5, 0x21, 0x00


	//----- nvinfo : EIATTR_SPARSE_MMA_MASK
	.align		4
.L_13:
        /*0038*/ 	.byte	0x03, 0x50
        /*003a*/ 	.short	0x0000


	//----- nvinfo : EIATTR_MAXREG_COUNT
	.align		4
        /*003c*/ 	.byte	0x03, 0x1b
        /*003e*/ 	.short	0x00ff


	//----- nvinfo : EIATTR_MERCURY_ISA_VERSION
	.align		4
        /*0040*/ 	.byte	0x03, 0x5f
        /*0042*/ 	.short	0x0101


	//----- nvinfo : EIATTR_VRC_CTA_INIT_COUNT
	.align		4
        /*0044*/ 	.byte	0x02, 0x4a
	.zero		1
	.zero		1


	//----- nvinfo : EIATTR_EXIT_INSTR_OFFSETS
	.align		4
        /*0048*/ 	.byte	0x04, 0x1c
        /*004a*/ 	.short	(.L_15 - .L_14)


	//   ....[0]....
.L_14:
        /*004c*/ 	.word	0x00000070


	//   ....[1]....
        /*0050*/ 	.word	0x00000140


	//----- nvinfo : EIATTR_CBANK_PARAM_SIZE
	.align		4
.L_15:
        /*0054*/ 	.byte	0x03, 0x19
        /*0056*/ 	.short	0x0014


	//----- nvinfo : EIATTR_PARAM_CBANK
	.align		4
        /*0058*/ 	.byte	0x04, 0x0a
        /*005a*/ 	.short	(.L_17 - .L_16)
	.align		4
.L_16:
        /*005c*/ 	.word	index@(.nv.constant0._Z11shortKernelPfS_i)
        /*0060*/ 	.short	0x0380
        /*0062*/ 	.short	0x0014


	//----- nvinfo : EIATTR_SW_WAR
	.align		4
.L_17:
        /*0064*/ 	.byte	0x04, 0x36
        /*0066*/ 	.short	(.L_19 - .L_18)
.L_18:
        /*0068*/ 	.word	0x00000008
.L_19:


//--------------------- .nv.callgraph             --------------------------
	.section	.nv.callgraph,"",@"SHT_CUDA_CALLGRAPH"
	.align	4
	.sectionentsize	8
	.align		4
        /*0000*/ 	.word	0x00000000
	.align		4
        /*0004*/ 	.word	0xffffffff
	.align		4
        /*0008*/ 	.word	0x00000000
	.align		4
        /*000c*/ 	.word	0xfffffffe
	.align		4
        /*0010*/ 	.word	0x00000000
	.align		4
        /*0014*/ 	.word	0xfffffffd
	.align		4
        /*0018*/ 	.word	0x00000000
	.align		4
        /*001c*/ 	.word	0xfffffffc


//--------------------- .text._Z11shortKernelPfS_i --------------------------
	.section	.text._Z11shortKernelPfS_i,"ax",@progbits
	.align	128
        .global         _Z11shortKernelPfS_i
        .type           _Z11shortKernelPfS_i,@function
        .size           _Z11shortKernelPfS_i,(.L_x_1 - _Z11shortKernelPfS_i)
        .other          _Z11shortKernelPfS_i,@"STO_CUDA_ENTRY STV_DEFAULT"
_Z11shortKernelPfS_i:
.text._Z11shortKernelPfS_i:
[----:B------:R-:W-:Y:S01]  /*0000*/  LDC R1, c[0x0][0x37c] ;  /* 0x0000df00ff017b82 */ /* 0x000fe20000000800 */
[----:B------:R-:W0:Y:S07]  /*0010*/  S2R R0, SR_TID.X ;  /* 0x0000000000007919 */ /* 0x000e2e0000002100 */
[----:B------:R-:W0:Y:S01]  /*0020*/  S2UR UR4, SR_CTAID.X ;  /* 0x00000000000479c3 */ /* 0x000e220000002500 */
[----:B------:R-:W1:Y:S07]  /*0030*/  LDCU UR5, c[0x0][0x390] ;  /* 0x00007200ff0577ac */ /* 0x000e6e0008000800 */
[----:B------:R-:W0:Y:S02]  /*0040*/  LDC R9, c[0x0][0x360] ;  /* 0x0000d800ff097b82 */ /* 0x000e240000000800 */
[----:B0-----:R-:W-:-:S05]  /*0050*/  IMAD R9, R9, UR4, R0 ;  /* 0x0000000409097c24 */ /* 0x001fca000f8e0200 */
[----:B-1----:R-:W-:-:S13]  /*0060*/  ISETP.GE.AND P0, PT, R9, UR5, PT ;  /* 0x0000000509007c0c */ /* 0x002fda000bf06270 */
[----:B------:R-:W-:Y:S05]  /*0070*/  @P0 EXIT ;  /* 0x000000000000094d */ /* 0x000fea0003800000 */
[----:B------:R-:W0:Y:S01]  /*0080*/  LDC.64 R2, c[0x0][0x388] ;  /* 0x0000e200ff027b82 */ /* 0x000e220000000a00 */
[----:B------:R-:W1:Y:S07]  /*0090*/  LDCU.64 UR4, c[0x0][0x358] ;  /* 0x00006b00ff0477ac */ /* 0x000e6e0008000a00 */
[----:B------:R-:W2:Y:S01]  /*00a0*/  LDC.64 R6, c[0x0][0x380] ;  /* 0x0000e000ff067b82 */ /* 0x000ea20000000a00 */
[----:B0-----:R-:W-:-:S06]  /*00b0*/  IMAD.WIDE R2, R9, 0x4, R2 ;  /* 0x0000000409027825 */ /* 0x001fcc00078e0202 */
[----:B-1----:R-:W3:Y:S01]  /*00c0*/  LDG.E R2, desc[UR4][R2.64] ;  /* 0x0000000402027981 */ /* 0x002ee2000c1e1900 */
[----:B------:R-:W-:Y:S01]  /*00d0*/  UMOV UR6, 0x7ae147ae ;  /* 0x7ae147ae00067882 */ /* 0x000fe20000000000 */
[----:B------:R-:W-:Y:S01]  /*00e0*/  UMOV UR7, 0x3ff3ae14 ;  /* 0x3ff3ae1400077882 */ /* 0x000fe20000000000 */
[----:B--2---:R-:W-:Y:S01]  /*00f0*/  IMAD.WIDE R6, R9, 0x4, R6 ;  /* 0x0000000409067825 */ /* 0x004fe200078e0206 */
[----:B---3--:R-:W0:Y:S02]  /*0100*/  F2F.F64.F32 R4, R2 ;  /* 0x0000000200047310 */ /* 0x008e240000201800 */
[----:B0-----:R-:W-:-:S10]  /*0110*/  DMUL R4, R4, UR6 ;  /* 0x0000000604047c28 */ /* 0x001fd40008000000 */
[----:B------:R-:W0:Y:S02]  /*0120*/  F2F.F32.F64 R5, R4 ;  /* 0x0000000400057310 */ /* 0x000e240000301000 */
[----:B0-----:R-:W-:Y:S01]  /*0130*/  STG.E desc[UR4][R6.64], R5 ;  /* 0x0000000506007986 */ /* 0x001fe2000c101904 */
[----:B------:R-:W-:Y:S05]  /*0140*/  EXIT ;  /* 0x000000000000794d */ /* 0x000fea0003800000 */
.L_x_0:
[----:B------:R-:W-:-:S00]  /*0150*/  BRA `(.L_x_0) ;  /* 0xfffffffc00fc7947 */ /* 0x000fc0000383ffff */
[----:B------:R-:W-:-:S00]  /*0160*/  NOP ;  /* 0x0000000000007918 */ /* 0x000fc00000000000 */
        /* <DEDUP_REMOVED lines=9> */
.L_x_1:


//--------------------- .nv.shared.reserved.0     --------------------------
	.section	.nv.shared.reserved.0,"aw",@nobits
	.weak		__nv_reservedSMEM_offset_0_alias
	.size		__nv_reservedSMEM_offset_0_alias, 0, 64
	.other		__nv_reservedSMEM_offset_0_alias,@"STO_CUDA_RESERVED_SHARED STV_DEFAULT"
__nv_reservedSMEM_offset_0_alias:
	.zero		0
	.zero		64


//--------------------- .nv.constant0._Z11shortKernelPfS_i --------------------------
	.section	.nv.constant0._Z11shortKernelPfS_i,"a",@progbits
	.sectionflags	@""
	.align	4
.nv.constant0._Z11shortKernelPfS_i:
	.zero		916


//--------------------- SYMBOLS --------------------------

	.type		.nv.reservedSmem.offset0,@object
	.size		.nv.reservedSmem.offset0,0x4
